	.headerflags	@"EF_CUDA_TEXMODE_UNIFIED EF_CUDA_64BIT_ADDRESS EF_CUDA_ACCELERATORS EF_CUDA_SM90 EF_CUDA_VIRTUAL_SM(EF_CUDA_SM90)"
	.elftype	@"ET_EXEC"


//--------------------- .nv.info                  --------------------------
	.section	.nv.info,"",@"SHT_CUDA_INFO"
	.align	4


	//----- nvinfo : EIATTR_REGCOUNT
	.align		4
        /*0000*/ 	.byte	0x04, 0x2f
        /*0002*/ 	.short	(.L_3 - .L_2)
	.align		4
.L_2:
        /*0004*/ 	.word	index@(triton_poi_fused__native_batch_norm_legit_no_training_leaky_relu_14)
        /*0008*/ 	.word	0x0000001c


	//----- nvinfo : EIATTR_MIN_STACK_SIZE
	.align		4
.L_3:
        /*000c*/ 	.byte	0x04, 0x12
        /*000e*/ 	.short	(.L_5 - .L_4)
	.align		4
.L_4:
        /*0010*/ 	.word	index@(triton_poi_fused__native_batch_norm_legit_no_training_leaky_relu_14)
        /*0014*/ 	.word	0x00000000


	//----- nvinfo : EIATTR_FRAME_SIZE
	.align		4
.L_5:
        /*0018*/ 	.byte	0x04, 0x11
        /*001a*/ 	.short	(.L_7 - .L_6)
	.align		4
.L_6:
        /*001c*/ 	.word	index@(triton_poi_fused__native_batch_norm_legit_no_training_leaky_relu_14)
        /*0020*/ 	.word	0x00000000


	//----- nvinfo : EIATTR_MIN_STACK_SIZE
	.align		4
.L_7:
        /*0024*/ 	.byte	0x04, 0x12
        /*0026*/ 	.short	(.L_9 - .L_8)
	.align		4
.L_8:
        /*0028*/ 	.word	index@(triton_poi_fused__native_batch_norm_legit_no_training_leaky_relu_14)
        /*002c*/ 	.word	0x00000000
.L_9:


//--------------------- .nv.info.triton_poi_fused__native_batch_norm_legit_no_training_leaky_relu_14 --------------------------
	.section	.nv.info.triton_poi_fused__native_batch_norm_legit_no_training_leaky_relu_14,"",@"SHT_CUDA_INFO"
	.sectionflags	@""
	.align	4


	//----- nvinfo : EIATTR_CUDA_API_VERSION
	.align		4
        /*0000*/ 	.byte	0x04, 0x37
        /*0002*/ 	.short	(.L_11 - .L_10)
.L_10:
        /*0004*/ 	.word	0x0000007c


	//----- nvinfo : EIATTR_KPARAM_INFO
	.align		4
.L_11:
        /*0008*/ 	.byte	0x04, 0x17
        /*000a*/ 	.short	(.L_13 - .L_12)
.L_12:
        /*000c*/ 	.word	0x00000000
        /*0010*/ 	.short	0x0006
        /*0012*/ 	.short	0x0030
        /*0014*/ 	.byte	0x00, 0xf0, 0x11, 0x00


	//----- nvinfo : EIATTR_KPARAM_INFO
	.align		4
.L_13:
        /*0018*/ 	.byte	0x04, 0x17
        /*001a*/ 	.short	(.L_15 - .L_14)
.L_14:
        /*001c*/ 	.word	0x00000000
        /*0020*/ 	.short	0x0005
        /*0022*/ 	.short	0x0028
        /*0024*/ 	.byte	0x00, 0xf4, 0x21, 0x00


	//----- nvinfo : EIATTR_KPARAM_INFO
	.align		4
.L_15:
        /*0028*/ 	.byte	0x04, 0x17
        /*002a*/ 	.short	(.L_17 - .L_16)
.L_16:
        /*002c*/ 	.word	0x00000000
        /*0030*/ 	.short	0x0004
        /*0032*/ 	.short	0x0020
        /*0034*/ 	.byte	0x00, 0xf4, 0x21, 0x00


	//----- nvinfo : EIATTR_KPARAM_INFO
	.align		4
.L_17:
        /*0038*/ 	.byte	0x04, 0x17
        /*003a*/ 	.short	(.L_19 - .L_18)
.L_18:
        /*003c*/ 	.word	0x00000000
        /*0040*/ 	.short	0x0003
        /*0042*/ 	.short	0x0018
        /*0044*/ 	.byte	0x00, 0xf4, 0x21, 0x00


	//----- nvinfo : EIATTR_KPARAM_INFO
	.align		4
.L_19:
        /*0048*/ 	.byte	0x04, 0x17
        /*004a*/ 	.short	(.L_21 - .L_20)
.L_20:
        /*004c*/ 	.word	0x00000000
        /*0050*/ 	.short	0x0002
        /*0052*/ 	.short	0x0010
        /*0054*/ 	.byte	0x00, 0xf4, 0x21, 0x00


	//----- nvinfo : EIATTR_KPARAM_INFO
	.align		4
.L_21:
        /*0058*/ 	.byte	0x04, 0x17
        /*005a*/ 	.short	(.L_23 - .L_22)
.L_22:
        /*005c*/ 	.word	0x00000000
        /*0060*/ 	.short	0x0001
        /*0062*/ 	.short	0x0008
        /*0064*/ 	.byte	0x00, 0xf4, 0x21, 0x00


	//----- nvinfo : EIATTR_KPARAM_INFO
	.align		4
.L_23:
        /*0068*/ 	.byte	0x04, 0x17
        /*006a*/ 	.short	(.L_25 - .L_24)
.L_24:
        /*006c*/ 	.word	0x00000000
        /*0070*/ 	.short	0x0000
        /*0072*/ 	.short	0x0000
        /*0074*/ 	.byte	0x00, 0xf4, 0x21, 0x00


	//----- nvinfo : EIATTR_SPARSE_MMA_MASK
	.align		4
.L_25:
        /*0078*/ 	.byte	0x03, 0x50
        /*007a*/ 	.short	0x0000


	//----- nvinfo : EIATTR_MAXREG_COUNT
	.align		4
        /*007c*/ 	.byte	0x03, 0x1b
        /*007e*/ 	.short	0x00ff


	//----- nvinfo : EIATTR_EXIT_INSTR_OFFSETS
	.align		4
        /*0080*/ 	.byte	0x04, 0x1c
        /*0082*/ 	.short	(.L_27 - .L_26)


	//   ....[0]....
.L_26:
        /*0084*/ 	.word	0x000005b0


	//----- nvinfo : EIATTR_REQNTID
	.align		4
.L_27:
        /*0088*/ 	.byte	0x04, 0x10
        /*008a*/ 	.short	(.L_29 - .L_28)
.L_28:
        /*008c*/ 	.word	0x00000080
        /*0090*/ 	.word	0x00000001
        /*0094*/ 	.word	0x00000001


	//----- nvinfo : EIATTR_CBANK_PARAM_SIZE
	.align		4
.L_29:
        /*0098*/ 	.byte	0x03, 0x19
        /*009a*/ 	.short	0x0034


	//----- nvinfo : EIATTR_PARAM_CBANK
	.align		4
        /*009c*/ 	.byte	0x04, 0x0a
        /*009e*/ 	.short	(.L_31 - .L_30)
	.align		4
.L_30:
        /*00a0*/ 	.word	index@(.nv.constant0.triton_poi_fused__native_batch_norm_legit_no_training_leaky_relu_14)
        /*00a4*/ 	.short	0x0210
        /*00a6*/ 	.short	0x0034


	//----- nvinfo : EIATTR_SW_WAR
	.align		4
.L_31:
        /*00a8*/ 	.byte	0x04, 0x36
        /*00aa*/ 	.short	(.L_33 - .L_32)
.L_32:
        /*00ac*/ 	.word	0x00000008
.L_33:


//--------------------- .nv.callgraph             --------------------------
	.section	.nv.callgraph,"",@"SHT_CUDA_CALLGRAPH"
	.align	4
	.sectionentsize	8
	.align		4
        /*0000*/ 	.word	0x00000000
	.align		4
        /*0004*/ 	.word	0xffffffff
	.align		4
        /*0008*/ 	.word	0x00000000
	.align		4
        /*000c*/ 	.word	0xfffffffe
	.align		4
        /*0010*/ 	.word	0x00000000
	.align		4
        /*0014*/ 	.word	0xfffffffd
	.align		4
        /*0018*/ 	.word	0x00000000
	.align		4
        /*001c*/ 	.word	0xfffffffc


//--------------------- .nv.constant4             --------------------------
	.section	.nv.constant4,"a",@progbits
	.align	8
	.align		8
.nv.constant4:
        /*0000*/ 	.dword	_$_str
	.align		8
        /*0008*/ 	.dword	_$_str_$_2


//--------------------- .text.triton_poi_fused__native_batch_norm_legit_no_training_leaky_relu_14 --------------------------
	.section	.text.triton_poi_fused__native_batch_norm_legit_no_training_leaky_relu_14,"ax",@progbits
	.align	128
        .global         triton_poi_fused__native_batch_norm_legit_no_training_leaky_relu_14
        .type           triton_poi_fused__native_batch_norm_legit_no_training_leaky_relu_14,@function
        .size           triton_poi_fused__native_batch_norm_legit_no_training_leaky_relu_14,(.L_x_1 - triton_poi_fused__native_batch_norm_legit_no_training_leaky_relu_14)
        .other          triton_poi_fused__native_batch_norm_legit_no_training_leaky_relu_14,@"STO_CUDA_ENTRY STV_DEFAULT"
triton_poi_fused__native_batch_norm_legit_no_training_leaky_relu_14:
.text.triton_poi_fused__native_batch_norm_legit_no_training_leaky_relu_14:
[----:B------:R-:W-:Y:S01]  /*0000*/  LDC R1, c[0x0][0x28] ;  /* 0x00000a00ff017b82 */ /* 0x000fe20000000800 */
[----:B------:R-:W1:Y:S07]  /*0010*/  S2R R0, SR_TID.X ;  /* 0x0000000000007919 */ /* 0x000e6e0000002100 */
[----:B------:R-:W2:Y:S01]  /*0020*/  LDC.64 R4, c[0x0][0x228] ;  /* 0x00008a00ff047b82 */ /* 0x000ea20000000a00 */
[----:B------:R-:W-:Y:S01]  /*0030*/  ULDC.64 UR4, c[0x0][0x208] ;  /* 0x0000820000047ab9 */ /* 0x000fe20000000a00 */
[----:B------:R-:W3:Y:S06]  /*0040*/  S2R R7, SR_CTAID.X ;  /* 0x0000000000077919 */ /* 0x000eec0000002500 */
[----:B------:R-:W4:Y:S08]  /*0050*/  LDC.64 R8, c[0x0][0x218] ;  /* 0x00008600ff087b82 */ /* 0x000f300000000a00 */
[----:B------:R-:W5:Y:S08]  /*0060*/  LDC.64 R12, c[0x0][0x220] ;  /* 0x00008800ff0c7b82 */ /* 0x000f700000000a00 */
[----:B------:R-:W5:Y:S01]  /*0070*/  LDC.64 R20, c[0x0][0x230] ;  /* 0x00008c00ff147b82 */ /* 0x000f620000000a00 */
[----:B-1----:R-:W-:-:S07]  /*0080*/  SHF.L.U32 R0, R0, 0x2, RZ ;  /* 0x0000000200007819 */ /* 0x002fce00000006ff */
[----:B------:R-:W1:Y:S01]  /*0090*/  LDC.64 R16, c[0x0][0x238] ;  /* 0x00008e00ff107b82 */ /* 0x000e620000000a00 */
[----:B---3--:R-:W-:Y:S02]  /*00a0*/  SHF.R.S32.HI R3, RZ, 0x16, R7 ;  /* 0x00000016ff037819 */ /* 0x008fe40000011407 */
[----:B------:R-:W-:Y:S02]  /*00b0*/  LOP3.LUT R0, R0, 0x1fc, RZ, 0xc0, !PT ;  /* 0x000001fc00007812 */ /* 0x000fe400078ec0ff */
[----:B------:R-:W-:Y:S02]  /*00c0*/  SGXT R3, R3, 0x1 ;  /* 0x000000010303781a */ /* 0x000fe40000000200 */
[----:B------:R-:W-:-:S04]  /*00d0*/  LEA R0, R7, R0, 0x9 ;  /* 0x0000000007007211 */ /* 0x000fc800078e48ff */
[----:B------:R-:W-:-:S04]  /*00e0*/  LEA.HI R3, R3, R0, RZ, 0x8 ;  /* 0x0000000003037211 */ /* 0x000fc800078f40ff */
[----:B------:R-:W-:-:S04]  /*00f0*/  LOP3.LUT R3, R3, 0xffffff00, RZ, 0xc0, !PT ;  /* 0xffffff0003037812 */ /* 0x000fc800078ec0ff */
[----:B------:R-:W-:-:S05]  /*0100*/  IADD3 R2, R0, -R3, RZ ;  /* 0x8000000300027210 */ /* 0x000fca0007ffe0ff */
[----:B--2---:R-:W-:-:S06]  /*0110*/  IMAD.WIDE R4, R2, 0x4, R4 ;  /* 0x0000000402047825 */ /* 0x004fcc00078e0204 */
[----:B------:R-:W2:Y:S01]  /*0120*/  LDG.E.EL.128 R4, desc[UR4][R4.64] ;  /* 0x0000000404047981 */ /* 0x000ea2000c2e1d00 */
[----:B----4-:R-:W-:-:S04]  /*0130*/  IMAD.WIDE R8, R0, 0x4, R8 ;  /* 0x0000000400087825 */ /* 0x010fc800078e0208 */
[C---:B-----5:R-:W-:Y:S02]  /*0140*/  IMAD.WIDE R12, R2.reuse, 0x4, R12 ;  /* 0x00000004020c7825 */ /* 0x060fe400078e020c */
[----:B------:R-:W3:Y:S04]  /*0150*/  LDG.E.128 R8, desc[UR4][R8.64] ;  /* 0x0000000408087981 */ /* 0x000ee8000c1e1d00 */
[----:B------:R-:W3:Y:S01]  /*0160*/  LDG.E.EL.128 R12, desc[UR4][R12.64] ;  /* 0x000000040c0c7981 */ /* 0x000ee2000c2e1d00 */
[----:B0-----:R-:W-:-:S04]  /*0170*/  IMAD.WIDE R20, R2, 0x4, R20 ;  /* 0x0000000402147825 */ /* 0x001fc800078e0214 */
[----:B-1----:R-:W-:Y:S02]  /*0180*/  IMAD.WIDE R16, R2, 0x4, R16 ;  /* 0x0000000402107825 */ /* 0x002fe400078e0210 */
[----:B------:R-:W4:Y:S04]  /*0190*/  LDG.E.EL.128 R20, desc[UR4][R20.64] ;  /* 0x0000000414147981 */ /* 0x000f28000c2e1d00 */
[----:B------:R-:W4:Y:S01]  /*01a0*/  LDG.E.EL.128 R16, desc[UR4][R16.64] ;  /* 0x0000000410107981 */ /* 0x000f22000c2e1d00 */
[----:B------:R-:W-:Y:S01]  /*01b0*/  HFMA2.MMA R3, -RZ, RZ, 1.625, 0 ;  /* 0x3e800000ff037435 */ /* 0x000fe200000001ff */
[----:B--2---:R-:W-:Y:S01]  /*01c0*/  FADD R6, R6, 9.9999997473787516356e-06 ;  /* 0x3727c5ac06067421 */ /* 0x004fe20000000000 */
[----:B------:R-:W-:Y:S01]  /*01d0*/  FADD R7, R7, 9.9999997473787516356e-06 ;  /* 0x3727c5ac07077421 */ /* 0x000fe20000000000 */
[----:B------:R-:W-:Y:S01]  /*01e0*/  FADD R5, R5, 9.9999997473787516356e-06 ;  /* 0x3727c5ac05057421 */ /* 0x000fe20000000000 */
[----:B------:R-:W-:Y:S01]  /*01f0*/  FADD R4, R4, 9.9999997473787516356e-06 ;  /* 0x3727c5ac04047421 */ /* 0x000fe20000000000 */
[----:B------:R-:W0:Y:S01]  /*0200*/  MUFU.SQRT R25, R6 ;  /* 0x0000000600197308 */ /* 0x000e220000002000 */
[----:B---3--:R-:W-:-:S07]  /*0210*/  FADD R8, R8, -R12 ;  /* 0x8000000c08087221 */ /* 0x008fce0000000000 */
[----:B------:R-:W1:Y:S01]  /*0220*/  MUFU.SQRT R2, R5 ;  /* 0x0000000500027308 */ /* 0x000e620000002000 */
[----:B------:R-:W-:Y:S01]  /*0230*/  FADD R9, R9, -R13 ;  /* 0x8000000d09097221 */ /* 0x000fe20000000000 */
[----:B------:R-:W-:Y:S01]  /*0240*/  FADD R10, R10, -R14 ;  /* 0x8000000e0a0a7221 */ /* 0x000fe20000000000 */
[----:B------:R-:W-:Y:S01]  /*0250*/  FADD R14, R11, -R15 ;  /* 0x8000000f0b0e7221 */ /* 0x000fe20000000000 */
[----:B0-----:R-:W-:-:S04]  /*0260*/  FSETP.GT.AND P6, PT, R25, 8.50705917302346158658e+37, PT ;  /* 0x7e8000001900780b */ /* 0x001fc80003fc4000 */
[----:B------:R-:W0:Y:S01]  /*0270*/  MUFU.SQRT R7, R7 ;  /* 0x0000000700077308 */ /* 0x000e220000002000 */
[----:B------:R-:W-:Y:S02]  /*0280*/  FSETP.GEU.AND P3, PT, R25, 1.175494350822287508e-38, PT ;  /* 0x008000001900780b */ /* 0x000fe40003f6e000 */
[----:B-1----:R-:W-:-:S05]  /*0290*/  FSETP.GT.AND P4, PT, R2, 8.50705917302346158658e+37, PT ;  /* 0x7e8000000200780b */ /* 0x002fca0003f84000 */
[----:B------:R1:W2:Y:S01]  /*02a0*/  MUFU.SQRT R24, R4 ;  /* 0x0000000400187308 */ /* 0x0002a20000002000 */
[----:B------:R-:W-:Y:S02]  /*02b0*/  FSETP.GEU.AND P0, PT, R2, 1.175494350822287508e-38, PT ;  /* 0x008000000200780b */ /* 0x000fe40003f0e000 */
[----:B------:R-:W-:Y:S01]  /*02c0*/  FSEL R13, R3, 1, P4 ;  /* 0x3f800000030d7808 */ /* 0x000fe20002000000 */
[----:B------:R-:W-:Y:S01]  /*02d0*/  @P6 FMUL R25, R25, 0.25 ;  /* 0x3e80000019196820 */ /* 0x000fe20000400000 */
[----:B0-----:R-:W-:-:S03]  /*02e0*/  FSETP.GT.AND P5, PT, R7, 8.50705917302346158658e+37, PT ;  /* 0x7e8000000700780b */ /* 0x001fc60003fa4000 */
[----:B------:R-:W-:Y:S01]  /*02f0*/  @!P3 FMUL R25, R25, 16777216 ;  /* 0x4b8000001919b820 */ /* 0x000fe20000400000 */
[----:B------:R-:W-:Y:S02]  /*0300*/  FSETP.GEU.AND P1, PT, R7, 1.175494350822287508e-38, PT ;  /* 0x008000000700780b */ /* 0x000fe40003f2e000 */
[C---:B-1----:R-:W-:Y:S01]  /*0310*/  FSEL R4, R3.reuse, 1, P6 ;  /* 0x3f80000003047808 */ /* 0x042fe20003000000 */
[----:B------:R-:W-:Y:S01]  /*0320*/  @P4 FMUL R2, R2, 0.25 ;  /* 0x3e80000002024820 */ /* 0x000fe20000400000 */
[----:B------:R-:W0:Y:S01]  /*0330*/  MUFU.RCP R5, R25 ;  /* 0x0000001900057308 */ /* 0x000e220000001000 */
[----:B------:R-:W-:Y:S01]  /*0340*/  FSEL R12, R3, 1, P5 ;  /* 0x3f800000030c7808 */ /* 0x000fe20002800000 */
[----:B------:R-:W-:Y:S01]  /*0350*/  @!P0 FMUL R13, R13, 16777216 ;  /* 0x4b8000000d0d8820 */ /* 0x000fe20000400000 */
[----:B--2---:R-:W-:Y:S01]  /*0360*/  FSETP.GT.AND P2, PT, R24, 8.50705917302346158658e+37, PT ;  /* 0x7e8000001800780b */ /* 0x004fe20003f44000 */
[----:B------:R-:W-:Y:S01]  /*0370*/  @!P0 FMUL R2, R2, 16777216 ;  /* 0x4b80000002028820 */ /* 0x000fe20000400000 */
[----:B------:R-:W-:Y:S01]  /*0380*/  FSETP.GEU.AND P6, PT, R24, 1.175494350822287508e-38, PT ;  /* 0x008000001800780b */ /* 0x000fe20003fce000 */
[----:B------:R-:W-:Y:S01]  /*0390*/  @!P3 FMUL R4, R4, 16777216 ;  /* 0x4b8000000404b820 */ /* 0x000fe20000400000 */
[----:B------:R-:W-:Y:S01]  /*03a0*/  @P5 FMUL R7, R7, 0.25 ;  /* 0x3e80000007075820 */ /* 0x000fe20000400000 */
[----:B------:R-:W-:Y:S01]  /*03b0*/  FSEL R3, R3, 1, P2 ;  /* 0x3f80000003037808 */ /* 0x000fe20001000000 */
[----:B------:R-:W-:Y:S01]  /*03c0*/  @!P1 FMUL R12, R12, 16777216 ;  /* 0x4b8000000c0c9820 */ /* 0x000fe20000400000 */
[----:B------:R-:W1:Y:S01]  /*03d0*/  MUFU.RCP R2, R2 ;  /* 0x0000000200027308 */ /* 0x000e620000001000 */
[----:B------:R-:W-:Y:S01]  /*03e0*/  @!P1 FMUL R7, R7, 16777216 ;  /* 0x4b80000007079820 */ /* 0x000fe20000400000 */
[----:B0-----:R-:W-:-:S04]  /*03f0*/  FMUL R11, R5, R4 ;  /* 0x00000004050b7220 */ /* 0x001fc80000400000 */
[----:B------:R-:W-:Y:S01]  /*0400*/  @P2 FMUL R24, R24, 0.25 ;  /* 0x3e80000018182820 */ /* 0x000fe20000400000 */
[----:B------:R-:W0:Y:S01]  /*0410*/  LDC.64 R4, c[0x0][0x210] ;  /* 0x00008400ff047b82 */ /* 0x000e220000000a00 */
[----:B------:R-:W2:Y:S01]  /*0420*/  MUFU.RCP R7, R7 ;  /* 0x0000000700077308 */ /* 0x000ea20000001000 */
[----:B------:R-:W-:Y:S01]  /*0430*/  @!P6 FMUL R3, R3, 16777216 ;  /* 0x4b8000000303e820 */ /* 0x000fe20000400000 */
[----:B------:R-:W-:Y:S01]  /*0440*/  @!P6 FMUL R24, R24, 16777216 ;  /* 0x4b8000001818e820 */ /* 0x000fe20000400000 */
[----:B------:R-:W-:Y:S01]  /*0450*/  FMUL R11, R11, R10 ;  /* 0x0000000a0b0b7220 */ /* 0x000fe20000400000 */
[----:B-1----:R-:W-:-:S04]  /*0460*/  FMUL R2, R2, R13 ;  /* 0x0000000d02027220 */ /* 0x002fc80000400000 */
[----:B------:R-:W1:Y:S01]  /*0470*/  MUFU.RCP R6, R24 ;  /* 0x0000001800067308 */ /* 0x000e620000001000 */
[----:B----4-:R-:W-:Y:S01]  /*0480*/  FFMA R18, R22, R11, R18 ;  /* 0x0000000b16127223 */ /* 0x010fe20000000012 */
[----:B------:R-:W-:-:S04]  /*0490*/  FMUL R2, R2, R9 ;  /* 0x0000000902027220 */ /* 0x000fc80000400000 */
[----:B------:R-:W-:Y:S01]  /*04a0*/  FSETP.GT.AND P1, PT, R18, RZ, PT ;  /* 0x000000ff1200720b */ /* 0x000fe20003f24000 */
[----:B--2---:R-:W-:Y:S01]  /*04b0*/  FMUL R7, R7, R12 ;  /* 0x0000000c07077220 */ /* 0x004fe20000400000 */
[----:B------:R-:W-:-:S03]  /*04c0*/  FFMA R17, R21, R2, R17 ;  /* 0x0000000215117223 */ /* 0x000fc60000000011 */
[----:B------:R-:W-:Y:S02]  /*04d0*/  FMUL R14, R7, R14 ;  /* 0x0000000e070e7220 */ /* 0x000fe40000400000 */
[----:B------:R-:W-:Y:S01]  /*04e0*/  FSETP.GT.AND P2, PT, R17, RZ, PT ;  /* 0x000000ff1100720b */ /* 0x000fe20003f44000 */
[----:B-1----:R-:W-:Y:S01]  /*04f0*/  FMUL R3, R6, R3 ;  /* 0x0000000306037220 */ /* 0x002fe20000400000 */
[----:B------:R-:W-:Y:S01]  /*0500*/  FFMA R19, R23, R14, R19 ;  /* 0x0000000e17137223 */ /* 0x000fe20000000013 */
[----:B0-----:R-:W-:-:S04]  /*0510*/  IMAD.WIDE R4, R0, 0x4, R4 ;  /* 0x0000000400047825 */ /* 0x001fc800078e0204 */
[----:B------:R-:W-:Y:S01]  /*0520*/  FMUL R3, R3, R8 ;  /* 0x0000000803037220 */ /* 0x000fe20000400000 */
[----:B------:R-:W-:Y:S01]  /*0530*/  @!P1 FMUL R18, R18, 0.10000000149011611938 ;  /* 0x3dcccccd12129820 */ /* 0x000fe20000400000 */
[----:B------:R-:W-:Y:S02]  /*0540*/  FSETP.GT.AND P0, PT, R19, RZ, PT ;  /* 0x000000ff1300720b */ /* 0x000fe40003f04000 */
[----:B------:R-:W-:Y:S02]  /*0550*/  FFMA R16, R20, R3, R16 ;  /* 0x0000000314107223 */ /* 0x000fe40000000010 */
[----:B------:R-:W-:-:S03]  /*0560*/  @!P2 FMUL R17, R17, 0.10000000149011611938 ;  /* 0x3dcccccd1111a820 */ /* 0x000fc60000400000 */
[----:B------:R-:W-:-:S06]  /*0570*/  FSETP.GT.AND P3, PT, R16, RZ, PT ;  /* 0x000000ff1000720b */ /* 0x000fcc0003f64000 */
[----:B------:R-:W-:-:S07]  /*0580*/  @!P0 FMUL R19, R19, 0.10000000149011611938 ;  /* 0x3dcccccd13138820 */ /* 0x000fce0000400000 */
[----:B------:R-:W-:-:S05]  /*0590*/  @!P3 FMUL R16, R16, 0.10000000149011611938 ;  /* 0x3dcccccd1010b820 */ /* 0x000fca0000400000 */
[----:B------:R-:W-:Y:S01]  /*05a0*/  STG.E.128 desc[UR4][R4.64], R16 ;  /* 0x0000001004007986 */ /* 0x000fe2000c101d04 */
[----:B------:R-:W-:Y:S05]  /*05b0*/  EXIT ;  /* 0x000000000000794d */ /* 0x000fea0003800000 */
.L_x_0:
[----:B------:R-:W-:-:S00]  /*05c0*/  BRA `(.L_x_0) ;  /* 0xfffffffc00fc7947 */ /* 0x000fc0000383ffff */
[----:B------:R-:W-:-:S00]  /*05d0*/  NOP ;  /* 0x0000000000007918 */ /* 0x000fc00000000000 */
        /* <DEDUP_REMOVED lines=10> */
.L_x_1:


//--------------------- .nv.global.init           --------------------------
	.section	.nv.global.init,"aw",@progbits
.nv.global.init:
	.type		_$_str,@object
	.size		_$_str,(_$_str_$_2 - _$_str)
_$_str:
        /*0000*/ 	.byte	0x5f, 0x5f, 0x43, 0x55, 0x44, 0x41, 0x5f, 0x46, 0x54, 0x5a, 0x00
	.type		_$_str_$_2,@object
	.size		_$_str_$_2,(.L_1 - _$_str_$_2)
_$_str_$_2:
        /*000b*/ 	.byte	0x5f, 0x5f, 0x43, 0x55, 0x44, 0x41, 0x5f, 0x50, 0x52, 0x45, 0x43, 0x5f, 0x53, 0x51, 0x52, 0x54
        /*001b*/ 	.byte	0x00
.L_1:


//--------------------- .nv.constant0.triton_poi_fused__native_batch_norm_legit_no_training_leaky_relu_14 --------------------------
	.section	.nv.constant0.triton_poi_fused__native_batch_norm_legit_no_training_leaky_relu_14,"a",@progbits
	.sectionflags	@""
	.align	4
.nv.constant0.triton_poi_fused__native_batch_norm_legit_no_training_leaky_relu_14:
	.zero		580
